//
// Generated by NVIDIA NVVM Compiler
//
// Compiler Build ID: CL-36424714
// Cuda compilation tools, release 13.0, V13.0.88
// Based on NVVM 20.0.0
//

.version 9.0
.target sm_100
.address_size 64

	// .globl	_Z5hellov
.extern .func  (.param .b32 func_retval0) vprintf
(
	.param .b64 vprintf_param_0,
	.param .b64 vprintf_param_1
)
;
.global .align 1 .b8 $str[14] = {66, 58, 32, 37, 117, 44, 32, 84, 58, 32, 37, 117, 10};

.visible .entry _Z5hellov()
{
	.local .align 8 .b8 	__local_depot0[8];
	.reg .b64 	%SP;
	.reg .b64 	%SPL;
	.reg .b32 	%r<5>;
	.reg .b64 	%rd<5>;

	mov.u64 	%SPL, __local_depot0;
	cvta.local.u64 	%SP, %SPL;
	add.u64 	%rd1, %SP, 0;
	add.u64 	%rd2, %SPL, 0;
	mov.u32 	%r1, %ctaid.x;
	mov.u32 	%r2, %tid.x;
	st.local.v2.u32 	[%rd2], {%r1, %r2};
	mov.u64 	%rd3, $str;
	cvta.global.u64 	%rd4, %rd3;
	{ // callseq 0, 0
	.param .b64 param0;
	st.param.b64 	[param0], %rd4;
	.param .b64 param1;
	st.param.b64 	[param1], %rd1;
	.param .b32 retval0;
	call.uni (retval0), 
	vprintf, 
	(
	param0, 
	param1
	);
	ld.param.b32 	%r3, [retval0];
	} // callseq 0
	ret;

}


// ===== COMPILED SASS (sm_100) =====

	.target	sm_100

	.elftype	@"ET_EXEC"


//--------------------- .note.nv.tkinfo           --------------------------
	.section	.note.nv.tkinfo,"",@"SHT_NOTE"
	.sectionflags	@"SHF_NOTE_NV_TKINFO"
	.tkinfo
        /*0018*/ 	.word	0x00000002
        /*0030*/ 	.string	""
        /*0030*/ 	.string	"ptxas"
        /*0030*/ 	.string	"Cuda compilation tools, release 13.0, V13.0.88"
        /*0030*/ 	.string	"Build cuda_13.0.r13.0/compiler.36424714_0"
        /*0030*/ 	.string	"-arch sm_100 -m 64 "



//--------------------- .note.nv.cuinfo           --------------------------
	.section	.note.nv.cuinfo,"",@"SHT_NOTE"
	.sectionflags	@"SHF_NOTE_NV_CUINFO"
        /*0018*/ 	.short	0x0002
        /*001a*/ 	.short	0x0064
        /*001c*/ 	.short	0x0082
	.zero		2


//--------------------- .nv.info                  --------------------------
	.section	.nv.info,"",@"SHT_CUDA_INFO"
	.align	4


	//----- nvinfo : EIATTR_REGCOUNT
	.align		4
        /*0000*/ 	.byte	0x04, 0x2f
        /*0002*/ 	.short	(.L_2 - .L_1)
	.align		4
.L_1:
        /*0004*/ 	.word	index@(_Z5hellov)
        /*0008*/ 	.word	0x00000018


	//----- nvinfo : EIATTR_FRAME_SIZE
	.align		4
.L_2:
        /*000c*/ 	.byte	0x04, 0x11
        /*000e*/ 	.short	(.L_4 - .L_3)
	.align		4
.L_3:
        /*0010*/ 	.word	index@(_Z5hellov)
        /*0014*/ 	.word	0x00000008


	//----- nvinfo : EIATTR_MIN_STACK_SIZE
	.align		4
.L_4:
        /*0018*/ 	.byte	0x04, 0x12
        /*001a*/ 	.short	(.L_6 - .L_5)
	.align		4
.L_5:
        /*001c*/ 	.word	index@(_Z5hellov)
        /*0020*/ 	.word	0x00000008
.L_6:


//--------------------- .nv.compat                --------------------------
	.section	.nv.compat,"",@"SHT_CUDA_COMPAT_INFO"
	.align	4
        /*0000*/ 	.byte	0x02, 0x09, 0x00, 0x00, 0x02, 0x02, 0x01, 0x00, 0x02, 0x05, 0x05, 0x00, 0x03, 0x07, 0x01, 0x01
        /*0010*/ 	.byte	0x02, 0x03, 0x00, 0x00, 0x02, 0x06, 0x01, 0x00, 0x04, 0x0b, 0x08, 0x00, 0x09, 0x00, 0x00, 0x00
        /*0020*/ 	.byte	0x00, 0x00, 0x00, 0x00


//--------------------- .nv.info._Z5hellov        --------------------------
	.section	.nv.info._Z5hellov,"",@"SHT_CUDA_INFO"
	.sectionflags	@""
	.align	4


	//----- nvinfo : EIATTR_CUDA_API_VERSION
	.align		4
        /*0000*/ 	.byte	0x04, 0x37
        /*0002*/ 	.short	(.L_8 - .L_7)
.L_7:
        /*0004*/ 	.word	0x00000082


	//----- nvinfo : EIATTR_SPARSE_MMA_MASK
	.align		4
.L_8:
        /*0008*/ 	.byte	0x03, 0x50
        /*000a*/ 	.short	0x0000


	//----- nvinfo : EIATTR_MAXREG_COUNT
	.align		4
        /*000c*/ 	.byte	0x03, 0x1b
        /*000e*/ 	.short	0x00ff


	//----- nvinfo : EIATTR_EXTERNS
	.align		4
        /*0010*/ 	.byte	0x04, 0x0f
        /*0012*/ 	.short	(.L_10 - .L_9)


	//   ....[0]....
	.align		4
.L_9:
        /*0014*/ 	.word	index@(vprintf)


	//----- nvinfo : EIATTR_MERCURY_ISA_VERSION
	.align		4
.L_10:
        /*0018*/ 	.byte	0x03, 0x5f
        /*001a*/ 	.short	0x0101


	//----- nvinfo : EIATTR_VRC_CTA_INIT_COUNT
	.align		4
        /*001c*/ 	.byte	0x02, 0x4a
	.zero		1
	.zero		1


	//----- nvinfo : EIATTR_SYSCALL_OFFSETS
	.align		4
        /*0020*/ 	.byte	0x04, 0x46
        /*0022*/ 	.short	(.L_12 - .L_11)


	//   ....[0]....
.L_11:
        /*0024*/ 	.word	0x000000f0


	//----- nvinfo : EIATTR_EXIT_INSTR_OFFSETS
	.align		4
.L_12:
        /*0028*/ 	.byte	0x04, 0x1c
        /*002a*/ 	.short	(.L_14 - .L_13)


	//   ....[0]....
.L_13:
        /*002c*/ 	.word	0x00000100


	//----- nvinfo : EIATTR_SW_WAR
	.align		4
.L_14:
        /*0030*/ 	.byte	0x04, 0x36
        /*0032*/ 	.short	(.L_16 - .L_15)
.L_15:
        /*0034*/ 	.word	0x00000008
.L_16:


//--------------------- .nv.callgraph             --------------------------
	.section	.nv.callgraph,"",@"SHT_CUDA_CALLGRAPH"
	.align	4
	.sectionentsize	8
	.align		4
        /*0000*/ 	.word	0x00000000
	.align		4
        /*0004*/ 	.word	0xffffffff
	.align		4
        /*0008*/ 	.word	index@(_Z5hellov)
	.align		4
        /*000c*/ 	.word	index@(vprintf)
	.align		4
        /*0010*/ 	.word	0x00000000
	.align		4
        /*0014*/ 	.word	0xfffffffe
	.align		4
        /*0018*/ 	.word	0x00000000
	.align		4
        /*001c*/ 	.word	0xfffffffd
	.align		4
        /*0020*/ 	.word	0x00000000
	.align		4
        /*0024*/ 	.word	0xfffffffc


//--------------------- .nv.constant4             --------------------------
	.section	.nv.constant4,"a",@progbits
	.align	8
	.align		8
.nv.constant4:
        /*0000*/ 	.dword	vprintf
	.align		8
        /*0008*/ 	.dword	$str


//--------------------- .text._Z5hellov           --------------------------
	.section	.text._Z5hellov,"ax",@progbits
	.align	128
        .global         _Z5hellov
        .type           _Z5hellov,@function
        .size           _Z5hellov,(.L_x_2 - _Z5hellov)
        .other          _Z5hellov,@"STO_CUDA_ENTRY STV_DEFAULT"
_Z5hellov:
.text._Z5hellov:
[----:B------:R-:W0:Y:S01]  /*0000*/  LDC R1, c[0x0][0x37c] ;  /* 0x0000df00ff017b82 */ /* 0x000e220000000800 */
[----:B------:R-:W1:Y:S01]  /*0010*/  S2R R8, SR_CTAID.X ;  /* 0x0000000000087919 */ /* 0x000e620000002500 */
[----:B0-----:R-:W-:Y:S01]  /*0020*/  VIADD R1, R1, 0xfffffff8 ;  /* 0xfffffff801017836 */ /* 0x001fe20000000000 */
[----:B------:R-:W-:Y:S01]  /*0030*/  MOV R0, 0x0 ;  /* 0x0000000000007802 */ /* 0x000fe20000000f00 */
[----:B------:R-:W0:Y:S01]  /*0040*/  LDCU UR4, c[0x0][0x2f8] ;  /* 0x00005f00ff0477ac */ /* 0x000e220008000800 */
[----:B------:R-:W1:Y:S03]  /*0050*/  S2R R9, SR_TID.X ;  /* 0x0000000000097919 */ /* 0x000e660000002100 */
[----:B------:R2:W3:Y:S01]  /*0060*/  LDC.64 R2, c[0x4][R0] ;  /* 0x0100000000027b82 */ /* 0x0004e20000000a00 */
[----:B------:R-:W4:Y:S01]  /*0070*/  LDCU.64 UR6, c[0x4][0x8] ;  /* 0x01000100ff0677ac */ /* 0x000f220008000a00 */
[----:B------:R-:W5:Y:S01]  /*0080*/  LDCU UR5, c[0x0][0x2fc] ;  /* 0x00005f80ff0577ac */ /* 0x000f620008000800 */
[----:B0-----:R-:W-:Y:S01]  /*0090*/  IADD3 R6, P0, PT, R1, UR4, RZ ;  /* 0x0000000401067c10 */ /* 0x001fe2000ff1e0ff */
[----:B----4-:R-:W-:Y:S01]  /*00a0*/  IMAD.U32 R4, RZ, RZ, UR6 ;  /* 0x00000006ff047e24 */ /* 0x010fe2000f8e00ff */
[----:B------:R-:W-:-:S03]  /*00b0*/  MOV R5, UR7 ;  /* 0x0000000700057c02 */ /* 0x000fc60008000f00 */
[----:B-----5:R-:W-:Y:S01]  /*00c0*/  IMAD.X R7, RZ, RZ, UR5, P0 ;  /* 0x00000005ff077e24 */ /* 0x020fe200080e06ff */
[----:B-1----:R2:W-:Y:S07]  /*00d0*/  STL.64 [R1], R8 ;  /* 0x0000000801007387 */ /* 0x0025ee0000100a00 */
[----:B------:R-:W-:-:S07]  /*00e0*/  LEPC R20, `(.L_x_0) ;  /* 0x000000001014794e */ /* 0x000fce0000000000 */
[----:B--23--:R-:W-:Y:S05]  /*00f0*/  CALL.ABS.NOINC R2 ;  /* 0x0000000002007343 */ /* 0x00cfea0003c00000 */
.L_x_0:
[----:B------:R-:W-:Y:S05]  /*0100*/  EXIT ;  /* 0x000000000000794d */ /* 0x000fea0003800000 */
.L_x_1:
[----:B------:R-:W-:-:S00]  /*0110*/  BRA `(.L_x_1) ;  /* 0xfffffffc00fc7947 */ /* 0x000fc0000383ffff */
[----:B------:R-:W-:-:S00]  /*0120*/  NOP ;  /* 0x0000000000007918 */ /* 0x000fc00000000000 */
        /* <DEDUP_REMOVED lines=13> */
.L_x_2:


//--------------------- .nv.global.init           --------------------------
	.section	.nv.global.init,"aw",@progbits
.nv.global.init:
	.type		$str,@object
	.size		$str,(.L_0 - $str)
$str:
        /*0000*/ 	.byte	0x42, 0x3a, 0x20, 0x25, 0x75, 0x2c, 0x20, 0x54, 0x3a, 0x20, 0x25, 0x75, 0x0a, 0x00
.L_0:


//--------------------- .nv.shared.reserved.0     --------------------------
	.section	.nv.shared.reserved.0,"aw",@nobits
	.weak		__nv_reservedSMEM_offset_0_alias
	.size		__nv_reservedSMEM_offset_0_alias, 0, 64
	.other		__nv_reservedSMEM_offset_0_alias,@"STO_CUDA_RESERVED_SHARED STV_DEFAULT"
__nv_reservedSMEM_offset_0_alias:
	.zero		0
	.zero		64


//--------------------- .nv.constant0._Z5hellov   --------------------------
	.section	.nv.constant0._Z5hellov,"a",@progbits
	.sectionflags	@""
	.align	4
.nv.constant0._Z5hellov:
	.zero		896


//--------------------- SYMBOLS --------------------------

	.type		.nv.reservedSmem.offset0,@object
	.size		.nv.reservedSmem.offset0,0x4
	.type		vprintf,@function
